//
// Generated by NVIDIA NVVM Compiler
//
// Compiler Build ID: CL-36424714
// Cuda compilation tools, release 13.0, V13.0.88
// Based on NVVM 20.0.0
//

.version 9.0
.target sm_100
.address_size 64

	// .globl	_Z11GPUFunctionv
.extern .func  (.param .b32 func_retval0) vprintf
(
	.param .b64 vprintf_param_0,
	.param .b64 vprintf_param_1
)
;
.global .align 1 .b8 $str[45] = {84, 104, 105, 115, 32, 102, 117, 110, 99, 116, 105, 111, 110, 32, 105, 115, 32, 100, 101, 102, 105, 110, 101, 100, 32, 116, 111, 32, 114, 117, 110, 32, 111, 110, 32, 116, 104, 101, 32, 71, 80, 85, 46, 10};

.visible .entry _Z11GPUFunctionv()
{
	.reg .b32 	%r<3>;
	.reg .b64 	%rd<3>;

	mov.u64 	%rd1, $str;
	cvta.global.u64 	%rd2, %rd1;
	{ // callseq 0, 0
	.param .b64 param0;
	st.param.b64 	[param0], %rd2;
	.param .b64 param1;
	st.param.b64 	[param1], 0;
	.param .b32 retval0;
	call.uni (retval0), 
	vprintf, 
	(
	param0, 
	param1
	);
	ld.param.b32 	%r1, [retval0];
	} // callseq 0
	ret;

}


// ===== COMPILED SASS (sm_100) =====

	.target	sm_100

	.elftype	@"ET_EXEC"


//--------------------- .note.nv.tkinfo           --------------------------
	.section	.note.nv.tkinfo,"",@"SHT_NOTE"
	.sectionflags	@"SHF_NOTE_NV_TKINFO"
	.tkinfo
        /*0018*/ 	.word	0x00000002
        /*0030*/ 	.string	""
        /*0030*/ 	.string	"ptxas"
        /*0030*/ 	.string	"Cuda compilation tools, release 13.0, V13.0.88"
        /*0030*/ 	.string	"Build cuda_13.0.r13.0/compiler.36424714_0"
        /*0030*/ 	.string	"-arch sm_100 -m 64 "



//--------------------- .note.nv.cuinfo           --------------------------
	.section	.note.nv.cuinfo,"",@"SHT_NOTE"
	.sectionflags	@"SHF_NOTE_NV_CUINFO"
        /*0018*/ 	.short	0x0002
        /*001a*/ 	.short	0x0064
        /*001c*/ 	.short	0x0082
	.zero		2


//--------------------- .nv.info                  --------------------------
	.section	.nv.info,"",@"SHT_CUDA_INFO"
	.align	4


	//----- nvinfo : EIATTR_REGCOUNT
	.align		4
        /*0000*/ 	.byte	0x04, 0x2f
        /*0002*/ 	.short	(.L_2 - .L_1)
	.align		4
.L_1:
        /*0004*/ 	.word	index@(_Z11GPUFunctionv)
        /*0008*/ 	.word	0x00000018


	//----- nvinfo : EIATTR_FRAME_SIZE
	.align		4
.L_2:
        /*000c*/ 	.byte	0x04, 0x11
        /*000e*/ 	.short	(.L_4 - .L_3)
	.align		4
.L_3:
        /*0010*/ 	.word	index@(_Z11GPUFunctionv)
        /*0014*/ 	.word	0x00000000


	//----- nvinfo : EIATTR_MIN_STACK_SIZE
	.align		4
.L_4:
        /*0018*/ 	.byte	0x04, 0x12
        /*001a*/ 	.short	(.L_6 - .L_5)
	.align		4
.L_5:
        /*001c*/ 	.word	index@(_Z11GPUFunctionv)
        /*0020*/ 	.word	0x00000000
.L_6:


//--------------------- .nv.compat                --------------------------
	.section	.nv.compat,"",@"SHT_CUDA_COMPAT_INFO"
	.align	4
        /*0000*/ 	.byte	0x02, 0x09, 0x00, 0x00, 0x02, 0x02, 0x01, 0x00, 0x02, 0x05, 0x05, 0x00, 0x03, 0x07, 0x01, 0x01
        /*0010*/ 	.byte	0x02, 0x03, 0x00, 0x00, 0x02, 0x06, 0x01, 0x00, 0x04, 0x0b, 0x08, 0x00, 0x09, 0x00, 0x00, 0x00
        /*0020*/ 	.byte	0x00, 0x00, 0x00, 0x00


//--------------------- .nv.info._Z11GPUFunctionv --------------------------
	.section	.nv.info._Z11GPUFunctionv,"",@"SHT_CUDA_INFO"
	.sectionflags	@""
	.align	4


	//----- nvinfo : EIATTR_CUDA_API_VERSION
	.align		4
        /*0000*/ 	.byte	0x04, 0x37
        /*0002*/ 	.short	(.L_8 - .L_7)
.L_7:
        /*0004*/ 	.word	0x00000082


	//----- nvinfo : EIATTR_SPARSE_MMA_MASK
	.align		4
.L_8:
        /*0008*/ 	.byte	0x03, 0x50
        /*000a*/ 	.short	0x0000


	//----- nvinfo : EIATTR_MAXREG_COUNT
	.align		4
        /*000c*/ 	.byte	0x03, 0x1b
        /*000e*/ 	.short	0x00ff


	//----- nvinfo : EIATTR_EXTERNS
	.align		4
        /*0010*/ 	.byte	0x04, 0x0f
        /*0012*/ 	.short	(.L_10 - .L_9)


	//   ....[0]....
	.align		4
.L_9:
        /*0014*/ 	.word	index@(vprintf)


	//----- nvinfo : EIATTR_MERCURY_ISA_VERSION
	.align		4
.L_10:
        /*0018*/ 	.byte	0x03, 0x5f
        /*001a*/ 	.short	0x0101


	//----- nvinfo : EIATTR_VRC_CTA_INIT_COUNT
	.align		4
        /*001c*/ 	.byte	0x02, 0x4a
	.zero		1
	.zero		1


	//----- nvinfo : EIATTR_SYSCALL_OFFSETS
	.align		4
        /*0020*/ 	.byte	0x04, 0x46
        /*0022*/ 	.short	(.L_12 - .L_11)


	//   ....[0]....
.L_11:
        /*0024*/ 	.word	0x00000080


	//----- nvinfo : EIATTR_EXIT_INSTR_OFFSETS
	.align		4
.L_12:
        /*0028*/ 	.byte	0x04, 0x1c
        /*002a*/ 	.short	(.L_14 - .L_13)


	//   ....[0]....
.L_13:
        /*002c*/ 	.word	0x00000090


	//----- nvinfo : EIATTR_SW_WAR
	.align		4
.L_14:
        /*0030*/ 	.byte	0x04, 0x36
        /*0032*/ 	.short	(.L_16 - .L_15)
.L_15:
        /*0034*/ 	.word	0x00000008
.L_16:


//--------------------- .nv.callgraph             --------------------------
	.section	.nv.callgraph,"",@"SHT_CUDA_CALLGRAPH"
	.align	4
	.sectionentsize	8
	.align		4
        /*0000*/ 	.word	0x00000000
	.align		4
        /*0004*/ 	.word	0xffffffff
	.align		4
        /*0008*/ 	.word	index@(_Z11GPUFunctionv)
	.align		4
        /*000c*/ 	.word	index@(vprintf)
	.align		4
        /*0010*/ 	.word	0x00000000
	.align		4
        /*0014*/ 	.word	0xfffffffe
	.align		4
        /*0018*/ 	.word	0x00000000
	.align		4
        /*001c*/ 	.word	0xfffffffd
	.align		4
        /*0020*/ 	.word	0x00000000
	.align		4
        /*0024*/ 	.word	0xfffffffc


//--------------------- .nv.constant4             --------------------------
	.section	.nv.constant4,"a",@progbits
	.align	8
	.align		8
.nv.constant4:
        /*0000*/ 	.dword	vprintf
	.align		8
        /*0008*/ 	.dword	$str


//--------------------- .text._Z11GPUFunctionv    --------------------------
	.section	.text._Z11GPUFunctionv,"ax",@progbits
	.align	128
        .global         _Z11GPUFunctionv
        .type           _Z11GPUFunctionv,@function
        .size           _Z11GPUFunctionv,(.L_x_2 - _Z11GPUFunctionv)
        .other          _Z11GPUFunctionv,@"STO_CUDA_ENTRY STV_DEFAULT"
_Z11GPUFunctionv:
.text._Z11GPUFunctionv:
[----:B------:R-:W0:Y:S01]  /*0000*/  LDC R1, c[0x0][0x37c] ;  /* 0x0000df00ff017b82 */ /* 0x000e220000000800 */
[----:B------:R-:W-:Y:S01]  /*0010*/  MOV R0, 0x0 ;  /* 0x0000000000007802 */ /* 0x000fe20000000f00 */
[----:B------:R-:W1:Y:S01]  /*0020*/  LDCU.64 UR4, c[0x4][0x8] ;  /* 0x01000100ff0477ac */ /* 0x000e620008000a00 */
[----:B------:R-:W-:-:S05]  /*0030*/  CS2R R6, SRZ ;  /* 0x0000000000067805 */ /* 0x000fca000001ff00 */
[----:B------:R2:W3:Y:S01]  /*0040*/  LDC.64 R2, c[0x4][R0] ;  /* 0x0100000000027b82 */ /* 0x0004e20000000a00 */
[----:B-1----:R-:W-:Y:S02]  /*0050*/  IMAD.U32 R4, RZ, RZ, UR4 ;  /* 0x00000004ff047e24 */ /* 0x002fe4000f8e00ff */
[----:B--2---:R-:W-:-:S07]  /*0060*/  IMAD.U32 R5, RZ, RZ, UR5 ;  /* 0x00000005ff057e24 */ /* 0x004fce000f8e00ff */
[----:B------:R-:W-:-:S07]  /*0070*/  LEPC R20, `(.L_x_0) ;  /* 0x000000001014794e */ /* 0x000fce0000000000 */
[----:B0--3--:R-:W-:Y:S05]  /*0080*/  CALL.ABS.NOINC R2 ;  /* 0x0000000002007343 */ /* 0x009fea0003c00000 */
.L_x_0:
[----:B------:R-:W-:Y:S05]  /*0090*/  EXIT ;  /* 0x000000000000794d */ /* 0x000fea0003800000 */
.L_x_1:
[----:B------:R-:W-:-:S00]  /*00a0*/  BRA `(.L_x_1) ;  /* 0xfffffffc00fc7947 */ /* 0x000fc0000383ffff */
[----:B------:R-:W-:-:S00]  /*00b0*/  NOP ;  /* 0x0000000000007918 */ /* 0x000fc00000000000 */
        /* <DEDUP_REMOVED lines=12> */
.L_x_2:


//--------------------- .nv.global.init           --------------------------
	.section	.nv.global.init,"aw",@progbits
.nv.global.init:
	.type		$str,@object
	.size		$str,(.L_0 - $str)
$str:
        /*0000*/ 	.byte	0x54, 0x68, 0x69, 0x73, 0x20, 0x66, 0x75, 0x6e, 0x63, 0x74, 0x69, 0x6f, 0x6e, 0x20, 0x69, 0x73
        /*0010*/ 	.byte	0x20, 0x64, 0x65, 0x66, 0x69, 0x6e, 0x65, 0x64, 0x20, 0x74, 0x6f, 0x20, 0x72, 0x75, 0x6e, 0x20
        /*0020*/ 	.byte	0x6f, 0x6e, 0x20, 0x74, 0x68, 0x65, 0x20, 0x47, 0x50, 0x55, 0x2e, 0x0a, 0x00
.L_0:


//--------------------- .nv.shared.reserved.0     --------------------------
	.section	.nv.shared.reserved.0,"aw",@nobits
	.weak		__nv_reservedSMEM_offset_0_alias
	.size		__nv_reservedSMEM_offset_0_alias, 0, 64
	.other		__nv_reservedSMEM_offset_0_alias,@"STO_CUDA_RESERVED_SHARED STV_DEFAULT"
__nv_reservedSMEM_offset_0_alias:
	.zero		0
	.zero		64


//--------------------- .nv.constant0._Z11GPUFunctionv --------------------------
	.section	.nv.constant0._Z11GPUFunctionv,"a",@progbits
	.sectionflags	@""
	.align	4
.nv.constant0._Z11GPUFunctionv:
	.zero		896


//--------------------- SYMBOLS --------------------------

	.type		.nv.reservedSmem.offset0,@object
	.size		.nv.reservedSmem.offset0,0x4
	.type		vprintf,@function
